def matmul_kernel(
    a_ptr,
    b_ptr,
    c_ptr,
    M,
    N,
    K,
    stride_am,
    stride_ak,
    stride_bk,
    stride_bn,
    stride_cm,
    stride_cn,
    BLOCK_M: tl.constexpr,
    BLOCK_N: tl.constexpr,
    BLOCK_K: tl.constexpr,
    GROUP_M: tl.constexpr,
):
    pid = tl.program_id(axis=0)
    num_pid_m = tl.cdiv(M, BLOCK_M)
    num_pid_n = tl.cdiv(N, BLOCK_N)
    num_pid_in_group = GROUP_M * num_pid_n
    group_id = pid // num_pid_in_group
    first_pid_m = group_id * GROUP_M
    group_size_m = min(num_pid_m - first_pid_m, GROUP_M)
    pid_m = first_pid_m + ((pid % num_pid_in_group) % group_size_m)
    pid_n = (pid % num_pid_in_group) // group_size_m

    offs_am = (pid_m * BLOCK_M + tl.arange(0, BLOCK_M)) % M
    offs_bn = (pid_n * BLOCK_N + tl.arange(0, BLOCK_N)) % N
    offs_k = tl.arange(0, BLOCK_K)
    a_ptrs = a_ptr + offs_am[:, None] * stride_am + offs_k[None, :] * stride_ak
    b_ptrs = b_ptr + offs_k[:, None] * stride_bk + offs_bn[None, :] * stride_bn

    acc = tl.zeros((BLOCK_M, BLOCK_N), dtype=tl.float32)
    for kk in range(0, tl.cdiv(K, BLOCK_K)):
        a = tl.load(a_ptrs, mask=offs_k[None, :] < K - kk * BLOCK_K, other=0.0)
        b = tl.load(b_ptrs, mask=offs_k[:, None] < K - kk * BLOCK_K, other=0.0)
        acc = tl.dot(a, b, acc)
        a_ptrs += BLOCK_K * stride_ak
        b_ptrs += BLOCK_K * stride_bk

    c = acc.to(c_ptr.dtype.element_ty)
    offs_cm = pid_m * BLOCK_M + tl.arange(0, BLOCK_M)
    offs_cn = pid_n * BLOCK_N + tl.arange(0, BLOCK_N)
    c_ptrs = c_ptr + offs_cm[:, None] * stride_cm + offs_cn[None, :] * stride_cn
    mask = (offs_cm[:, None] < M) & (offs_cn[None, :] < N)
    tl.store(c_ptrs, c, mask=mask)

# config = {"BLOCK_K": 64, "BLOCK_M": 32, "BLOCK_N": 16, "GROUP_M": 8, "arch": "sm_100", "dtype": "bf16", "num_ctas": 1, "num_stages": 2, "num_warps": 8}
# arch = sm_100


// ===== COMPILED SASS (sm_100a) =====

	.target	sm_100a

	.elftype	@"ET_EXEC"


//--------------------- .note.nv.tkinfo           --------------------------
	.section	.note.nv.tkinfo,"",@"SHT_NOTE"
	.sectionflags	@"SHF_NOTE_NV_TKINFO"
	.tkinfo
        /*0018*/ 	.word	0x00000081
        /*0030*/ 	.string	""
        /*0030*/ 	.string	"ptxas-blackwell"
        /*0030*/ 	.string	"Cuda compilation tools, release 12.9, V12.9.86"
        /*0030*/ 	.string	"Build cuda_12.9.r12.9/compiler.36037853_0"
        /*0030*/ 	.string	"-v  -suppress-debug-info  -lineinfo  -arch sm_100a "



//--------------------- .note.nv.cuver            --------------------------
	.section	.note.nv.cuver,"",@"SHT_NOTE"
	.sectionflags	@"SHF_NOTE_NV_CUVER"
        /*0018*/ 	.short	0x0001
        /*001a*/ 	.short	0x0064
        /*001c*/ 	.short	0x0001
        /*001e*/ 	.short	0x0000
        /*0020*/ 	.short	0x0001
        /*0022*/ 	.short	0x0000


//--------------------- .nv.info                  --------------------------
	.section	.nv.info,"",@"SHT_CUDA_INFO"
	.align	4


	//----- nvinfo : EIATTR_REGCOUNT
	.align		4
        /*0000*/ 	.byte	0x04, 0x2f
        /*0002*/ 	.short	(.L_1 - .L_0)
	.align		4
.L_0:
        /*0004*/ 	.word	index@(matmul_kernel)
        /*0008*/ 	.word	0x00000040


	//----- nvinfo : EIATTR_FRAME_SIZE
	.align		4
.L_1:
        /*000c*/ 	.byte	0x04, 0x11
        /*000e*/ 	.short	(.L_3 - .L_2)
	.align		4
.L_2:
        /*0010*/ 	.word	index@(matmul_kernel)
        /*0014*/ 	.word	0x00000000


	//----- nvinfo : EIATTR_MIN_STACK_SIZE
	.align		4
.L_3:
        /*0018*/ 	.byte	0x04, 0x12
        /*001a*/ 	.short	(.L_5 - .L_4)
	.align		4
.L_4:
        /*001c*/ 	.word	index@(matmul_kernel)
        /*0020*/ 	.word	0x00000000
.L_5:


//--------------------- .nv.info.matmul_kernel    --------------------------
	.section	.nv.info.matmul_kernel,"",@"SHT_CUDA_INFO"
	.sectionflags	@""
	.align	4


	//----- nvinfo : EIATTR_CUDA_API_VERSION
	.align		4
        /*0000*/ 	.byte	0x04, 0x37
        /*0002*/ 	.short	(.L_7 - .L_6)
.L_6:
        /*0004*/ 	.word	0x00000081


	//----- nvinfo : EIATTR_KPARAM_INFO
	.align		4
.L_7:
        /*0008*/ 	.byte	0x04, 0x17
        /*000a*/ 	.short	(.L_9 - .L_8)
.L_8:
        /*000c*/ 	.word	0x00000000
        /*0010*/ 	.short	0x000d
        /*0012*/ 	.short	0x0048
        /*0014*/ 	.byte	0x00, 0xf4, 0x21, 0x00


	//----- nvinfo : EIATTR_KPARAM_INFO
	.align		4
.L_9:
        /*0018*/ 	.byte	0x04, 0x17
        /*001a*/ 	.short	(.L_11 - .L_10)
.L_10:
        /*001c*/ 	.word	0x00000000
        /*0020*/ 	.short	0x000c
        /*0022*/ 	.short	0x0040
        /*0024*/ 	.byte	0x00, 0xf4, 0x21, 0x00


	//----- nvinfo : EIATTR_KPARAM_INFO
	.align		4
.L_11:
        /*0028*/ 	.byte	0x04, 0x17
        /*002a*/ 	.short	(.L_13 - .L_12)
.L_12:
        /*002c*/ 	.word	0x00000000
        /*0030*/ 	.short	0x000b
        /*0032*/ 	.short	0x0038
        /*0034*/ 	.byte	0x00, 0xf0, 0x11, 0x00


	//----- nvinfo : EIATTR_KPARAM_INFO
	.align		4
.L_13:
        /*0038*/ 	.byte	0x04, 0x17
        /*003a*/ 	.short	(.L_15 - .L_14)
.L_14:
        /*003c*/ 	.word	0x00000000
        /*0040*/ 	.short	0x000a
        /*0042*/ 	.short	0x0034
        /*0044*/ 	.byte	0x00, 0xf0, 0x11, 0x00


	//----- nvinfo : EIATTR_KPARAM_INFO
	.align		4
.L_15:
        /*0048*/ 	.byte	0x04, 0x17
        /*004a*/ 	.short	(.L_17 - .L_16)
.L_16:
        /*004c*/ 	.word	0x00000000
        /*0050*/ 	.short	0x0009
        /*0052*/ 	.short	0x0030
        /*0054*/ 	.byte	0x00, 0xf0, 0x11, 0x00


	//----- nvinfo : EIATTR_KPARAM_INFO
	.align		4
.L_17:
        /*0058*/ 	.byte	0x04, 0x17
        /*005a*/ 	.short	(.L_19 - .L_18)
.L_18:
        /*005c*/ 	.word	0x00000000
        /*0060*/ 	.short	0x0008
        /*0062*/ 	.short	0x002c
        /*0064*/ 	.byte	0x00, 0xf0, 0x11, 0x00


	//----- nvinfo : EIATTR_KPARAM_INFO
	.align		4
.L_19:
        /*0068*/ 	.byte	0x04, 0x17
        /*006a*/ 	.short	(.L_21 - .L_20)
.L_20:
        /*006c*/ 	.word	0x00000000
        /*0070*/ 	.short	0x0007
        /*0072*/ 	.short	0x0028
        /*0074*/ 	.byte	0x00, 0xf0, 0x11, 0x00


	//----- nvinfo : EIATTR_KPARAM_INFO
	.align		4
.L_21:
        /*0078*/ 	.byte	0x04, 0x17
        /*007a*/ 	.short	(.L_23 - .L_22)
.L_22:
        /*007c*/ 	.word	0x00000000
        /*0080*/ 	.short	0x0006
        /*0082*/ 	.short	0x0024
        /*0084*/ 	.byte	0x00, 0xf0, 0x11, 0x00


	//----- nvinfo : EIATTR_KPARAM_INFO
	.align		4
.L_23:
        /*0088*/ 	.byte	0x04, 0x17
        /*008a*/ 	.short	(.L_25 - .L_24)
.L_24:
        /*008c*/ 	.word	0x00000000
        /*0090*/ 	.short	0x0005
        /*0092*/ 	.short	0x0020
        /*0094*/ 	.byte	0x00, 0xf0, 0x11, 0x00


	//----- nvinfo : EIATTR_KPARAM_INFO
	.align		4
.L_25:
        /*0098*/ 	.byte	0x04, 0x17
        /*009a*/ 	.short	(.L_27 - .L_26)
.L_26:
        /*009c*/ 	.word	0x00000000
        /*00a0*/ 	.short	0x0004
        /*00a2*/ 	.short	0x001c
        /*00a4*/ 	.byte	0x00, 0xf0, 0x11, 0x00


	//----- nvinfo : EIATTR_KPARAM_INFO
	.align		4
.L_27:
        /*00a8*/ 	.byte	0x04, 0x17
        /*00aa*/ 	.short	(.L_29 - .L_28)
.L_28:
        /*00ac*/ 	.word	0x00000000
        /*00b0*/ 	.short	0x0003
        /*00b2*/ 	.short	0x0018
        /*00b4*/ 	.byte	0x00, 0xf0, 0x11, 0x00


	//----- nvinfo : EIATTR_KPARAM_INFO
	.align		4
.L_29:
        /*00b8*/ 	.byte	0x04, 0x17
        /*00ba*/ 	.short	(.L_31 - .L_30)
.L_30:
        /*00bc*/ 	.word	0x00000000
        /*00c0*/ 	.short	0x0002
        /*00c2*/ 	.short	0x0010
        /*00c4*/ 	.byte	0x00, 0xf4, 0x21, 0x00


	//----- nvinfo : EIATTR_KPARAM_INFO
	.align		4
.L_31:
        /*00c8*/ 	.byte	0x04, 0x17
        /*00ca*/ 	.short	(.L_33 - .L_32)
.L_32:
        /*00cc*/ 	.word	0x00000000
        /*00d0*/ 	.short	0x0001
        /*00d2*/ 	.short	0x0008
        /*00d4*/ 	.byte	0x00, 0xf4, 0x21, 0x00


	//----- nvinfo : EIATTR_KPARAM_INFO
	.align		4
.L_33:
        /*00d8*/ 	.byte	0x04, 0x17
        /*00da*/ 	.short	(.L_35 - .L_34)
.L_34:
        /*00dc*/ 	.word	0x00000000
        /*00e0*/ 	.short	0x0000
        /*00e2*/ 	.short	0x0000
        /*00e4*/ 	.byte	0x00, 0xf4, 0x21, 0x00


	//----- nvinfo : EIATTR_SPARSE_MMA_MASK
	.align		4
.L_35:
        /*00e8*/ 	.byte	0x03, 0x50
        /*00ea*/ 	.short	0x0000


	//----- nvinfo : EIATTR_MAXREG_COUNT
	.align		4
        /*00ec*/ 	.byte	0x03, 0x1b
        /*00ee*/ 	.short	0x00ff


	//----- nvinfo : EIATTR_NUM_BARRIERS
	.align		4
        /*00f0*/ 	.byte	0x02, 0x4c
        /*00f2*/ 	.byte	0x01
	.zero		1


	//----- nvinfo : EIATTR_VRC_CTA_INIT_COUNT
	.align		4
        /*00f4*/ 	.byte	0x02, 0x4a
	.zero		1
	.zero		1


	//----- nvinfo : EIATTR_EXIT_INSTR_OFFSETS
	.align		4
        /*00f8*/ 	.byte	0x04, 0x1c
        /*00fa*/ 	.short	(.L_37 - .L_36)


	//   ....[0]....
.L_36:
        /*00fc*/ 	.word	0x00001630


	//   ....[1]....
        /*0100*/ 	.word	0x00001680


	//----- nvinfo : EIATTR_REQNTID
	.align		4
.L_37:
        /*0104*/ 	.byte	0x04, 0x10
        /*0106*/ 	.short	(.L_39 - .L_38)
.L_38:
        /*0108*/ 	.word	0x00000100
        /*010c*/ 	.word	0x00000001
        /*0110*/ 	.word	0x00000001


	//----- nvinfo : EIATTR_CBANK_PARAM_SIZE
	.align		4
.L_39:
        /*0114*/ 	.byte	0x03, 0x19
        /*0116*/ 	.short	0x0050


	//----- nvinfo : EIATTR_PARAM_CBANK
	.align		4
        /*0118*/ 	.byte	0x04, 0x0a
        /*011a*/ 	.short	(.L_41 - .L_40)
	.align		4
.L_40:
        /*011c*/ 	.word	index@(.nv.constant0.matmul_kernel)
        /*0120*/ 	.short	0x0380
        /*0122*/ 	.short	0x0050


	//----- nvinfo : EIATTR_SW_WAR
	.align		4
.L_41:
        /*0124*/ 	.byte	0x04, 0x36
        /*0126*/ 	.short	(.L_43 - .L_42)
.L_42:
        /*0128*/ 	.word	0x00000008
.L_43:


//--------------------- .nv.compat                --------------------------
	.section	.nv.compat,"",@"SHT_CUDA_COMPAT_INFO"
	.align	4
        /*0000*/ 	.byte	0x02, 0x02, 0x01, 0x00, 0x02, 0x05, 0x05, 0x00, 0x02, 0x03, 0x00, 0x00, 0x02, 0x06, 0x01, 0x00


//--------------------- .nv.callgraph             --------------------------
	.section	.nv.callgraph,"",@"SHT_CUDA_CALLGRAPH"
	.align	4
	.sectionentsize	8
	.align		4
        /*0000*/ 	.word	0x00000000
	.align		4
        /*0004*/ 	.word	0xffffffff
	.align		4
        /*0008*/ 	.word	0x00000000
	.align		4
        /*000c*/ 	.word	0xfffffffe
	.align		4
        /*0010*/ 	.word	0x00000000
	.align		4
        /*0014*/ 	.word	0xfffffffd
	.align		4
        /*0018*/ 	.word	0x00000000
	.align		4
        /*001c*/ 	.word	0xfffffffc


//--------------------- .text.matmul_kernel       --------------------------
	.section	.text.matmul_kernel,"ax",@progbits
	.align	128
        .global         matmul_kernel
        .type           matmul_kernel,@function
        .size           matmul_kernel,(.L_x_3 - matmul_kernel)
        .other          matmul_kernel,@"STO_CUDA_ENTRY STV_DEFAULT"
matmul_kernel:
.text.matmul_kernel:
[----:B------:R-:W0:Y:S08]  /*0000*/  LDC R1, c[0x0][0x37c] ;  /* 0x0000df00ff017b82 */ /* 0x000e300000000800 */
[----:B------:R-:W1:Y:S01]  /*0010*/  LDC.64 R14, c[0x0][0x398] ;  /* 0x0000e600ff0e7b82 */ /* 0x000e620000000a00 */
[----:B------:R-:W2:Y:S01]  /*0020*/  S2R R5, SR_CTAID.X ;  /* 0x0000000000057919 */ /* 0x000ea20000002500 */
[----:B------:R-:W-:Y:S01]  /*0030*/  UMOV UR4, 0x400 ;  /* 0x0000040000047882 */ /* 0x000fe20000000000 */
[----:B------:R-:W3:Y:S05]  /*0040*/  LDCU.64 UR6, c[0x0][0x358] ;  /* 0x00006b00ff0677ac */ /* 0x000eea0008000a00 */
[----:B------:R-:W4:Y:S08]  /*0050*/  LDC R40, c[0x0][0x3a0] ;  /* 0x0000e800ff287b82 */ /* 0x000f300000000800 */
[----:B------:R-:W5:Y:S01]  /*0060*/  S2UR UR5, SR_CgaCtaId ;  /* 0x00000000000579c3 */ /* 0x000f620000008800 */
[----:B-1----:R-:W-:-:S05]  /*0070*/  VIADD R0, R15, 0xf ;  /* 0x0000000f0f007836 */ /* 0x002fca0000000000 */
[----:B------:R-:W-:Y:S01]  /*0080*/  SHF.R.S32.HI R3, RZ, 0x1f, R0 ;  /* 0x0000001fff037819 */ /* 0x000fe20000011400 */
[----:B----4-:R-:W-:-:S03]  /*0090*/  VIADD R40, R40, 0x3f ;  /* 0x0000003f28287836 */ /* 0x010fc60000000000 */
[----:B------:R-:W-:Y:S02]  /*00a0*/  LEA.HI R3, R3, R0, RZ, 0x4 ;  /* 0x0000000003037211 */ /* 0x000fe400078f20ff */
[----:B--2---:R-:W-:Y:S02]  /*00b0*/  IABS R8, R5 ;  /* 0x0000000500087213 */ /* 0x004fe40000000000 */
[----:B------:R-:W-:Y:S01]  /*00c0*/  SHF.R.S32.HI R3, RZ, 0x4, R3 ;  /* 0x00000004ff037819 */ /* 0x000fe20000011403 */
[----:B-----5:R-:W-:-:S04]  /*00d0*/  ULEA UR4, UR5, UR4, 0x18 ;  /* 0x0000000405047291 */ /* 0x020fc8000f8ec0ff */
[----:B------:R-:W-:-:S05]  /*00e0*/  IMAD.SHL.U32 R4, R3, 0x8, RZ ;  /* 0x0000000803047824 */ /* 0x000fca00078e00ff */
[-C--:B------:R-:W-:Y:S02]  /*00f0*/  IABS R7, R4.reuse ;  /* 0x0000000400077213 */ /* 0x080fe40000000000 */
[----:B------:R-:W-:Y:S02]  /*0100*/  IABS R10, R4 ;  /* 0x00000004000a7213 */ /* 0x000fe40000000000 */
[----:B------:R-:W1:Y:S08]  /*0110*/  I2F.RP R0, R7 ;  /* 0x0000000700007306 */ /* 0x000e700000209400 */
[----:B-1----:R-:W1:Y:S02]  /*0120*/  MUFU.RCP R0, R0 ;  /* 0x0000000000007308 */ /* 0x002e640000001000 */
[----:B-1----:R-:W-:-:S02]  /*0130*/  VIADD R2, R0, 0xffffffe ;  /* 0x0ffffffe00027836 */ /* 0x002fc40000000000 */
[----:B------:R-:W-:-:S04]  /*0140*/  IMAD.MOV R0, RZ, RZ, -R10 ;  /* 0x000000ffff007224 */ /* 0x000fc800078e0a0a */
[----:B------:R1:W2:Y:S02]  /*0150*/  F2I.FTZ.U32.TRUNC.NTZ R3, R2 ;  /* 0x0000000200037305 */ /* 0x0002a4000021f000 */
[----:B-1----:R-:W-:Y:S02]  /*0160*/  IMAD.MOV.U32 R2, RZ, RZ, RZ ;  /* 0x000000ffff027224 */ /* 0x002fe400078e00ff */
[----:B--2---:R-:W-:-:S04]  /*0170*/  IMAD.MOV R6, RZ, RZ, -R3 ;  /* 0x000000ffff067224 */ /* 0x004fc800078e0a03 */
[----:B------:R-:W-:Y:S02]  /*0180*/  IMAD R9, R6, R7, RZ ;  /* 0x0000000706097224 */ /* 0x000fe400078e02ff */
[----:B------:R-:W-:Y:S02]  /*0190*/  IMAD.MOV.U32 R6, RZ, RZ, R8 ;  /* 0x000000ffff067224 */ /* 0x000fe400078e0008 */
[----:B------:R-:W-:-:S06]  /*01a0*/  IMAD.HI.U32 R3, R3, R9, R2 ;  /* 0x0000000903037227 */ /* 0x000fcc00078e0002 */
[----:B------:R-:W-:-:S04]  /*01b0*/  IMAD.HI.U32 R3, R3, R6, RZ ;  /* 0x0000000603037227 */ /* 0x000fc800078e00ff */
[----:B------:R-:W-:-:S05]  /*01c0*/  IMAD R0, R3, R0, R6 ;  /* 0x0000000003007224 */ /* 0x000fca00078e0206 */
[----:B------:R-:W-:-:S13]  /*01d0*/  ISETP.GT.U32.AND P1, PT, R7, R0, PT ;  /* 0x000000000700720c */ /* 0x000fda0003f24070 */
[----:B------:R-:W-:Y:S02]  /*01e0*/  @!P1 IMAD.IADD R0, R0, 0x1, -R7 ;  /* 0x0000000100009824 */ /* 0x000fe400078e0a07 */
[----:B------:R-:W-:Y:S01]  /*01f0*/  @!P1 VIADD R3, R3, 0x1 ;  /* 0x0000000103039836 */ /* 0x000fe20000000000 */
[----:B------:R-:W-:Y:S02]  /*0200*/  ISETP.NE.AND P1, PT, R4, RZ, PT ;  /* 0x000000ff0400720c */ /* 0x000fe40003f25270 */
[----:B------:R-:W-:Y:S02]  /*0210*/  ISETP.GE.U32.AND P0, PT, R0, R7, PT ;  /* 0x000000070000720c */ /* 0x000fe40003f06070 */
[----:B------:R-:W-:-:S04]  /*0220*/  LOP3.LUT R0, R5, R4, RZ, 0x3c, !PT ;  /* 0x0000000405007212 */ /* 0x000fc800078e3cff */
[----:B------:R-:W-:Y:S01]  /*0230*/  ISETP.GE.AND P2, PT, R0, RZ, PT ;  /* 0x000000ff0000720c */ /* 0x000fe20003f46270 */
[----:B------:R-:W-:-:S06]  /*0240*/  VIADD R0, R14, 0x1f ;  /* 0x0000001f0e007836 */ /* 0x000fcc0000000000 */
[----:B------:R-:W-:-:S04]  /*0250*/  @P0 VIADD R3, R3, 0x1 ;  /* 0x0000000103030836 */ /* 0x000fc80000000000 */
[----:B------:R-:W-:Y:S01]  /*0260*/  IMAD.MOV.U32 R2, RZ, RZ, R3 ;  /* 0x000000ffff027224 */ /* 0x000fe200078e0003 */
[----:B------:R-:W-:-:S03]  /*0270*/  SHF.R.S32.HI R3, RZ, 0x1f, R0 ;  /* 0x0000001fff037819 */ /* 0x000fc60000011400 */
[----:B------:R-:W-:Y:S01]  /*0280*/  @!P2 IMAD.MOV R2, RZ, RZ, -R2 ;  /* 0x000000ffff02a224 */ /* 0x000fe200078e0a02 */
[----:B------:R-:W-:Y:S02]  /*0290*/  @!P1 LOP3.LUT R2, RZ, R4, RZ, 0x33, !PT ;  /* 0x00000004ff029212 */ /* 0x000fe400078e33ff */
[----:B------:R-:W-:-:S03]  /*02a0*/  LEA.HI R3, R3, R0, RZ, 0x5 ;  /* 0x0000000003037211 */ /* 0x000fc600078f28ff */
[----:B------:R-:W-:Y:S02]  /*02b0*/  IMAD.SHL.U32 R6, R2, 0x8, RZ ;  /* 0x0000000802067824 */ /* 0x000fe400078e00ff */
[----:B------:R-:W-:-:S03]  /*02c0*/  IMAD.MOV R2, RZ, RZ, -R2 ;  /* 0x000000ffff027224 */ /* 0x000fc600078e0a02 */
[----:B------:R-:W-:Y:S01]  /*02d0*/  LEA.HI.SX32 R3, R3, -R6, 0x1b ;  /* 0x8000000603037211 */ /* 0x000fe200078fdaff */
[----:B------:R-:W-:-:S03]  /*02e0*/  IMAD R4, R4, R2, R5 ;  /* 0x0000000204047224 */ /* 0x000fc600078e0205 */
[----:B------:R-:W-:Y:S02]  /*02f0*/  VIMNMX R11, PT, PT, R3, 0x8, PT ;  /* 0x00000008030b7848 */ /* 0x000fe40003fe0100 */
[----:B------:R-:W-:Y:S02]  /*0300*/  IABS R9, R4 ;  /* 0x0000000400097213 */ /* 0x000fe40000000000 */
[----:B------:R-:W-:-:S04]  /*0310*/  IABS R7, R11 ;  /* 0x0000000b00077213 */ /* 0x000fc80000000000 */
[----:B------:R-:W1:Y:S08]  /*0320*/  I2F.RP R0, R7 ;  /* 0x0000000700007306 */ /* 0x000e700000209400 */
[----:B-1----:R-:W1:Y:S02]  /*0330*/  MUFU.RCP R0, R0 ;  /* 0x0000000000007308 */ /* 0x002e640000001000 */
[----:B-1----:R-:W-:-:S06]  /*0340*/  VIADD R3, R0, 0xffffffe ;  /* 0x0ffffffe00037836 */ /* 0x002fcc0000000000 */
[----:B------:R-:W1:Y:S02]  /*0350*/  F2I.FTZ.U32.TRUNC.NTZ R3, R3 ;  /* 0x0000000300037305 */ /* 0x000e64000021f000 */
[----:B-1----:R-:W-:-:S04]  /*0360*/  IMAD.MOV R8, RZ, RZ, -R3 ;  /* 0x000000ffff087224 */ /* 0x002fc800078e0a03 */
[----:B------:R-:W-:Y:S01]  /*0370*/  IMAD.MOV.U32 R2, RZ, RZ, R8 ;  /* 0x000000ffff027224 */ /* 0x000fe200078e0008 */
[----:B------:R-:W-:-:S03]  /*0380*/  IABS R8, R11 ;  /* 0x0000000b00087213 */ /* 0x000fc60000000000 */
[----:B------:R-:W-:Y:S02]  /*0390*/  IMAD R5, R2, R7, RZ ;  /* 0x0000000702057224 */ /* 0x000fe400078e02ff */
[----:B------:R-:W-:Y:S02]  /*03a0*/  IMAD.MOV.U32 R2, RZ, RZ, RZ ;  /* 0x000000ffff027224 */ /* 0x000fe400078e00ff */
[----:B------:R-:W-:Y:S02]  /*03b0*/  IMAD.MOV R0, RZ, RZ, -R8 ;  /* 0x000000ffff007224 */ /* 0x000fe400078e0a08 */
[----:B------:R-:W-:Y:S01]  /*03c0*/  IMAD.HI.U32 R2, R3, R5, R2 ;  /* 0x0000000503027227 */ /* 0x000fe200078e0002 */
[----:B------:R-:W1:Y:S05]  /*03d0*/  S2R R8, SR_TID.X ;  /* 0x0000000000087919 */ /* 0x000e6a0000002100 */
[----:B------:R-:W-:-:S04]  /*03e0*/  IMAD.HI.U32 R2, R2, R9, RZ ;  /* 0x0000000902027227 */ /* 0x000fc800078e00ff */
[----:B------:R-:W-:-:S05]  /*03f0*/  IMAD R0, R2, R0, R9 ;  /* 0x0000000002007224 */ /* 0x000fca00078e0209 */
[----:B------:R-:W-:-:S13]  /*0400*/  ISETP.GT.U32.AND P1, PT, R7, R0, PT ;  /* 0x000000000700720c */ /* 0x000fda0003f24070 */
[----:B------:R-:W-:Y:S02]  /*0410*/  @!P1 IMAD.IADD R0, R0, 0x1, -R7 ;  /* 0x0000000100009824 */ /* 0x000fe400078e0a07 */
[----:B------:R-:W-:Y:S01]  /*0420*/  @!P1 VIADD R2, R2, 0x1 ;  /* 0x0000000102029836 */ /* 0x000fe20000000000 */
[----:B------:R-:W-:Y:S02]  /*0430*/  ISETP.NE.AND P1, PT, R11, RZ, PT ;  /* 0x000000ff0b00720c */ /* 0x000fe40003f25270 */
[----:B------:R-:W-:Y:S02]  /*0440*/  ISETP.GE.U32.AND P0, PT, R0, R7, PT ;  /* 0x000000070000720c */ /* 0x000fe40003f06070 */
[----:B------:R-:W-:Y:S02]  /*0450*/  LOP3.LUT R0, R4, R11, RZ, 0x3c, !PT ;  /* 0x0000000b04007212 */ /* 0x000fe400078e3cff */
[----:B-1----:R-:W-:Y:S02]  /*0460*/  LOP3.LUT R7, R8, 0x1f, RZ, 0xc0, !PT ;  /* 0x0000001f08077812 */ /* 0x002fe400078ec0ff */
[----:B------:R-:W-:-:S02]  /*0470*/  ISETP.GE.AND P2, PT, R0, RZ, PT ;  /* 0x000000ff0000720c */ /* 0x000fc40003f46270 */
[----:B------:R-:W-:-:S04]  /*0480*/  SHF.R.U32.HI R46, RZ, 0x5, R8 ;  /* 0x00000005ff2e7819 */ /* 0x000fc80000011608 */
[----:B------:R-:W-:Y:S01]  /*0490*/  SGXT.U32 R46, R46, 0x3 ;  /* 0x000000032e2e781a */ /* 0x000fe20000000000 */
[----:B------:R-:W-:Y:S01]  /*04a0*/  @P0 VIADD R2, R2, 0x1 ;  /* 0x0000000102020836 */ /* 0x000fe20000000000 */
[----:B------:R-:W-:-:S05]  /*04b0*/  ISETP.GT.AND P0, PT, R40, 0x3f, PT ;  /* 0x0000003f2800780c */ /* 0x000fca0003f04270 */
[----:B------:R-:W-:Y:S01]  /*04c0*/  @!P2 IMAD.MOV R2, RZ, RZ, -R2 ;  /* 0x000000ffff02a224 */ /* 0x000fe200078e0a02 */
[----:B------:R-:W-:-:S05]  /*04d0*/  @!P1 LOP3.LUT R2, RZ, R11, RZ, 0x33, !PT ;  /* 0x0000000bff029212 */ /* 0x000fca00078e33ff */
[----:B------:R-:W-:Y:S02]  /*04e0*/  IMAD.MOV R0, RZ, RZ, -R2 ;  /* 0x000000ffff007224 */ /* 0x000fe400078e0a02 */
[----:B------:R-:W-:Y:S02]  /*04f0*/  @!P0 IMAD.MOV.U32 R12, RZ, RZ, RZ ;  /* 0x000000ffff0c8224 */ /* 0x000fe400078e00ff */
[----:B------:R-:W-:Y:S01]  /*0500*/  IMAD R0, R11, R0, R4 ;  /* 0x000000000b007224 */ /* 0x000fe200078e0204 */
[----:B------:R-:W-:Y:S01]  /*0510*/  LOP3.LUT R4, R8, 0xc0, RZ, 0xc0, !PT ;  /* 0x000000c008047812 */ /* 0x000fe200078ec0ff */
[----:B------:R-:W-:Y:S02]  /*0520*/  IMAD.SHL.U32 R5, R2, 0x10, RZ ;  /* 0x0000001002057824 */ /* 0x000fe400078e00ff */
[----:B------:R-:W-:Y:S02]  /*0530*/  IMAD.IADD R0, R6, 0x1, R0 ;  /* 0x0000000106007824 */ /* 0x000fe400078e0200 */
[----:B------:R-:W-:-:S02]  /*0540*/  @!P0 IMAD.SHL.U32 R6, R8, 0x20, RZ ;  /* 0x0000002008068824 */ /* 0x000fc400078e00ff */
[----:B------:R-:W-:Y:S02]  /*0550*/  IMAD R7, R0, 0x20, R7 ;  /* 0x0000002000077824 */ /* 0x000fe400078e0207 */
[----:B------:R-:W-:Y:S01]  /*0560*/  @!P0 IMAD.MOV.U32 R0, RZ, RZ, RZ ;  /* 0x000000ffff008224 */ /* 0x000fe200078e00ff */
[----:B0--3--:R-:W-:Y:S06]  /*0570*/  @!P0 BRA `(.L_x_0) ;  /* 0x0000000c00808947 */ /* 0x009fec0003800000 */
[----:B------:R-:W-:Y:S01]  /*0580*/  IABS R2, R14 ;  /* 0x0000000e00027213 */ /* 0x000fe20000000000 */
[----:B------:R-:W0:Y:S01]  /*0590*/  LDCU.64 UR8, c[0x0][0x388] ;  /* 0x00007100ff0877ac */ /* 0x000e220008000a00 */
[----:B------:R-:W-:Y:S01]  /*05a0*/  IABS R0, R15 ;  /* 0x0000000f00007213 */ /* 0x000fe20000000000 */
[----:B------:R-:W1:Y:S01]  /*05b0*/  LDC R31, c[0x0][0x3a8] ;  /* 0x0000ea00ff1f7b82 */ /* 0x000e620000000800 */
[----:B------:R-:W2:Y:S01]  /*05c0*/  I2F.RP R6, R2 ;  /* 0x0000000200067306 */ /* 0x000ea20000209400 */
[----:B------:R-:W-:Y:S01]  /*05d0*/  IABS R19, R7 ;  /* 0x0000000700137213 */ /* 0x000fe20000000000 */
[----:B------:R-:W3:Y:S01]  /*05e0*/  LDCU UR10, c[0x0][0x3a4] ;  /* 0x00007480ff0a77ac */ /* 0x000ee20008000800 */
[----:B------:R-:W-:Y:S02]  /*05f0*/  LEA.HI R16, R4, R5, RZ, 0x1a ;  /* 0x0000000504107211 */ /* 0x000fe400078fd0ff */
[----:B------:R-:W-:Y:S01]  /*0600*/  LOP3.LUT R41, R8, 0x3f, RZ, 0xc0, !PT ;  /* 0x0000003f08297812 */ /* 0x000fe200078ec0ff */
[----:B------:R-:W4:Y:S01]  /*0610*/  LDCU.64 UR12, c[0x0][0x380] ;  /* 0x00007000ff0c77ac */ /* 0x000f220008000a00 */
[----:B------:R-:W-:Y:S01]  /*0620*/  IABS R21, R16 ;  /* 0x0000001000157213 */ /* 0x000fe20000000000 */
[----:B------:R-:W5:Y:S01]  /*0630*/  I2F.RP R3, R0 ;  /* 0x0000000000037306 */ /* 0x000f620000209400 */
[C---:B------:R-:W-:Y:S01]  /*0640*/  VIADD R20, R16.reuse, 0x4 ;  /* 0x0000000410147836 */ /* 0x040fe20000000000 */
[C---:B------:R-:W-:Y:S01]  /*0650*/  ISETP.GE.AND P2, PT, R16.reuse, RZ, PT ;  /* 0x000000ff1000720c */ /* 0x040fe20003f46270 */
[----:B------:R-:W-:Y:S01]  /*0660*/  VIADD R18, R16, 0x8 ;  /* 0x0000000810127836 */ /* 0x000fe20000000000 */
[----:B------:R-:W-:Y:S01]  /*0670*/  SHF.R.U32.HI R4, RZ, 0x2, R4 ;  /* 0x00000002ff047819 */ /* 0x000fe20000011604 */
[----:B------:R-:W0:Y:S01]  /*0680*/  LDCU UR5, c[0x0][0x3a0] ;  /* 0x00007400ff0577ac */ /* 0x000e220008000800 */
[----:B------:R-:W-:-:S02]  /*0690*/  IABS R17, R20 ;  /* 0x0000001400117213 */ /* 0x000fc40000000000 */
[----:B--2---:R-:W2:Y:S01]  /*06a0*/  MUFU.RCP R6, R6 ;  /* 0x0000000600067308 */ /* 0x004ea20000001000 */
[----:B------:R-:W-:Y:S02]  /*06b0*/  ISETP.GE.AND P1, PT, R18, RZ, PT ;  /* 0x000000ff1200720c */ /* 0x000fe40003f26270 */
[----:B------:R-:W-:Y:S02]  /*06c0*/  LEA.HI R38, R8, 0x18, RZ, 0x1b ;  /* 0x0000001808267811 */ /* 0x000fe400078fd8ff */
[C---:B------:R-:W-:Y:S02]  /*06d0*/  LOP3.LUT R44, R46.reuse, 0x28, RZ, 0xfc, !PT ;  /* 0x000000282e2c7812 */ /* 0x040fe400078efcff */
[----:B------:R-:W-:Y:S01]  /*06e0*/  LOP3.LUT R43, R46, 0x30, RZ, 0xfc, !PT ;  /* 0x000000302e2b7812 */ /* 0x000fe200078efcff */
[----:B-----5:R-:W5:Y:S01]  /*06f0*/  MUFU.RCP R3, R3 ;  /* 0x0000000300037308 */ /* 0x020f620000001000 */
[----:B------:R-:W-:Y:S01]  /*0700*/  LEA.HI R42, R8, 0x38, RZ, 0x1b ;  /* 0x00000038082a7811 */ /* 0x000fe200078fd8ff */
[-C--:B-1----:R-:W-:Y:S01]  /*0710*/  IMAD R38, R38, R31.reuse, RZ ;  /* 0x0000001f26267224 */ /* 0x082fe200078e02ff */
[C---:B------:R-:W-:Y:S01]  /*0720*/  LOP3.LUT R45, R46.reuse, 0x20, RZ, 0xfc, !PT ;  /* 0x000000202e2d7812 */ /* 0x040fe200078efcff */
[----:B------:R-:W-:-:S02]  /*0730*/  IMAD R28, R46, R31, RZ ;  /* 0x0000001f2e1c7224 */ /* 0x000fc400078e02ff */
[-C--:B------:R-:W-:Y:S02]  /*0740*/  IMAD R39, R42, R31.reuse, RZ ;  /* 0x0000001f2a277224 */ /* 0x080fe400078e02ff */
[-C--:B------:R-:W-:Y:S02]  /*0750*/  IMAD R29, R43, R31.reuse, RZ ;  /* 0x0000001f2b1d7224 */ /* 0x080fe400078e02ff */
[----:B--2---:R-:W-:Y:S02]  /*0760*/  VIADD R12, R6, 0xffffffe ;  /* 0x0ffffffe060c7836 */ /* 0x004fe40000000000 */
[----:B------:R-:W-:Y:S02]  /*0770*/  IMAD R30, R44, R31, RZ ;  /* 0x0000001f2c1e7224 */ /* 0x000fe400078e02ff */
[----:B------:R1:W2:Y:S01]  /*0780*/  F2I.FTZ.U32.TRUNC.NTZ R13, R12 ;  /* 0x0000000c000d7305 */ /* 0x0002a2000021f000 */
[----:B-----5:R-:W-:-:S07]  /*0790*/  VIADD R10, R3, 0xffffffe ;  /* 0x0ffffffe030a7836 */ /* 0x020fce0000000000 */
[----:B------:R5:W0:Y:S01]  /*07a0*/  F2I.FTZ.U32.TRUNC.NTZ R11, R10 ;  /* 0x0000000a000b7305 */ /* 0x000a22000021f000 */
[----:B-1----:R-:W-:Y:S02]  /*07b0*/  IMAD.MOV.U32 R12, RZ, RZ, RZ ;  /* 0x000000ffff0c7224 */ /* 0x002fe400078e00ff */
[----:B--2---:R-:W-:Y:S02]  /*07c0*/  IMAD.MOV R9, RZ, RZ, -R13 ;  /* 0x000000ffff097224 */ /* 0x004fe400078e0a0d */
[----:B-----5:R-:W-:Y:S02]  /*07d0*/  IMAD.MOV.U32 R10, RZ, RZ, RZ ;  /* 0x000000ffff0a7224 */ /* 0x020fe400078e00ff */
[----:B------:R-:W-:-:S04]  /*07e0*/  IMAD R9, R9, R2, RZ ;  /* 0x0000000209097224 */ /* 0x000fc800078e02ff */
[----:B------:R-:W-:Y:S01]  /*07f0*/  IMAD.HI.U32 R12, R13, R9, R12 ;  /* 0x000000090d0c7227 */ /* 0x000fe200078e000c */
[----:B------:R-:W-:-:S03]  /*0800*/  IABS R13, R18 ;  /* 0x00000012000d7213 */ /* 0x000fc60000000000 */
[----:B0-----:R-:W-:Y:S02]  /*0810*/  IMAD.MOV R3, RZ, RZ, -R11 ;  /* 0x000000ffff037224 */ /* 0x001fe400078e0a0b */
[----:B------:R-:W-:-:S04]  /*0820*/  IMAD.HI.U32 R12, R12, R19, RZ ;  /* 0x000000130c0c7227 */ /* 0x000fc800078e00ff */
[----:B------:R-:W-:Y:S02]  /*0830*/  IMAD.MOV R12, RZ, RZ, -R12 ;  /* 0x000000ffff0c7224 */ /* 0x000fe400078e0a0c */
[----:B------:R-:W-:Y:S02]  /*0840*/  VIADD R9, R16, 0xc ;  /* 0x0000000c10097836 */ /* 0x000fe40000000000 */
[C---:B------:R-:W-:Y:S02]  /*0850*/  IMAD R19, R2.reuse, R12, R19 ;  /* 0x0000000c02137224 */ /* 0x040fe400078e0213 */
[----:B------:R-:W-:Y:S01]  /*0860*/  IMAD R3, R3, R0, RZ ;  /* 0x0000000003037224 */ /* 0x000fe200078e02ff */
[----:B------:R-:W-:Y:S02]  /*0870*/  ISETP.GE.AND P0, PT, R9, RZ, PT ;  /* 0x000000ff0900720c */ /* 0x000fe40003f06270 */
[----:B------:R-:W-:Y:S01]  /*0880*/  ISETP.GT.U32.AND P3, PT, R2, R19, PT ;  /* 0x000000130200720c */ /* 0x000fe20003f64070 */
[----:B------:R-:W-:Y:S01]  /*0890*/  IMAD.HI.U32 R10, R11, R3, R10 ;  /* 0x000000030b0a7227 */ /* 0x000fe200078e000a */
[----:B------:R-:W-:-:S02]  /*08a0*/  IABS R11, R9 ;  /* 0x00000009000b7213 */ /* 0x000fc40000000000 */
[----:B------:R-:W-:-:S03]  /*08b0*/  SHF.R.S32.HI R3, RZ, 0x1f, R40 ;  /* 0x0000001fff037819 */ /* 0x000fc60000011428 */
[----:B------:R-:W-:Y:S01]  /*08c0*/  IMAD.HI.U32 R9, R10, R17, RZ ;  /* 0x000000110a097227 */ /* 0x000fe200078e00ff */
[----:B------:R-:W-:-:S03]  /*08d0*/  LEA.HI R40, R3, R40, RZ, 0x6 ;  /* 0x0000002803287211 */ /* 0x000fc600078f30ff */
[----:B------:R-:W-:Y:S01]  /*08e0*/  IMAD.HI.U32 R3, R10, R11, RZ ;  /* 0x0000000b0a037227 */ /* 0x000fe200078e00ff */
[----:B------:R-:W-:-:S03]  /*08f0*/  SHF.R.S32.HI R40, RZ, 0x6, R40 ;  /* 0x00000006ff287819 */ /* 0x000fc60000011428 */
[----:B------:R-:W-:-:S04]  /*0900*/  IMAD.HI.U32 R6, R10, R13, RZ ;  /* 0x0000000d0a067227 */ /* 0x000fc800078e00ff */
[----:B------:R-:W-:Y:S02]  /*0910*/  IMAD.MOV R3, RZ, RZ, -R3 ;  /* 0x000000ffff037224 */ /* 0x000fe400078e0a03 */
[----:B------:R-:W-:Y:S02]  /*0920*/  @!P3 IMAD.IADD R19, R19, 0x1, -R2 ;  /* 0x000000011313b824 */ /* 0x000fe400078e0a02 */
[----:B------:R-:W-:Y:S02]  /*0930*/  IMAD.MOV R12, RZ, RZ, -R9 ;  /* 0x000000ffff0c7224 */ /* 0x000fe400078e0a09 */
[----:B------:R-:W-:Y:S01]  /*0940*/  IMAD.MOV R6, RZ, RZ, -R6 ;  /* 0x000000ffff067224 */ /* 0x000fe200078e0a06 */
[----:B------:R-:W-:Y:S01]  /*0950*/  ISETP.GT.U32.AND P5, PT, R2, R19, PT ;  /* 0x000000130200720c */ /* 0x000fe20003fa4070 */
[----:B------:R-:W-:Y:S02]  /*0960*/  IMAD R9, R0, R3, R11 ;  /* 0x0000000300097224 */ /* 0x000fe400078e020b */
[----:B------:R-:W-:-:S02]  /*0970*/  IMAD.SHL.U32 R3, R8, 0x2, RZ ;  /* 0x0000000208037824 */ /* 0x000fc400078e00ff */
[C---:B------:R-:W-:Y:S01]  /*0980*/  IMAD R11, R0.reuse, R6, R13 ;  /* 0x00000006000b7224 */ /* 0x040fe200078e020d */
[----:B------:R-:W-:Y:S01]  /*0990*/  ISETP.GT.U32.AND P6, PT, R0, R9, PT ;  /* 0x000000090000720c */ /* 0x000fe20003fc4070 */
[----:B------:R-:W-:Y:S01]  /*09a0*/  IMAD.HI.U32 R10, R10, R21, RZ ;  /* 0x000000150a0a7227 */ /* 0x000fe200078e00ff */
[----:B------:R-:W-:Y:S02]  /*09b0*/  LOP3.LUT R6, R3, 0x10, RZ, 0xc0, !PT ;  /* 0x0000001003067812 */ /* 0x000fe400078ec0ff */
[C---:B------:R-:W-:Y:S01]  /*09c0*/  ISETP.GT.U32.AND P4, PT, R0.reuse, R11, PT ;  /* 0x0000000b0000720c */ /* 0x040fe20003f84070 */
[----:B------:R-:W-:Y:S01]  /*09d0*/  IMAD R13, R0, R12, R17 ;  /* 0x0000000c000d7224 */ /* 0x000fe200078e0211 */
[----:B------:R-:W-:Y:S01]  /*09e0*/  SHF.R.U32.HI R17, RZ, 0x1, R8 ;  /* 0x00000001ff117819 */ /* 0x000fe20000011608 */
[----:B------:R-:W-:Y:S01]  /*09f0*/  IMAD.MOV R16, RZ, RZ, -R10 ;  /* 0x000000ffff107224 */ /* 0x000fe200078e0a0a */
[----:B------:R-:W-:Y:S01]  /*0a00*/  LOP3.LUT R12, R8, 0x7, RZ, 0xc0, !PT ;  /* 0x00000007080c7812 */ /* 0x000fe200078ec0ff */
[----:B------:R-:W-:Y:S01]  /*0a10*/  @!P5 IMAD.IADD R19, R19, 0x1, -R2 ;  /* 0x000000011313d824 */ /* 0x000fe200078e0a02 */
[----:B------:R-:W-:Y:S01]  /*0a20*/  LOP3.LUT R10, R6, 0x20, R17, 0xf8, !PT ;  /* 0x00000020060a7812 */ /* 0x000fe200078ef811 */
[C---:B------:R-:W-:Y:S01]  /*0a30*/  IMAD R17, R0.reuse, R16, R21 ;  /* 0x0000001000117224 */ /* 0x040fe200078e0215 */
[----:B------:R-:W-:Y:S01]  /*0a40*/  ISETP.GT.U32.AND P3, PT, R0, R13, PT ;  /* 0x0000000d0000720c */ /* 0x000fe20003f64070 */
[----:B------:R-:W0:Y:S01]  /*0a50*/  LDC R16, c[0x0][0x3ac] ;  /* 0x0000eb00ff107b82 */ /* 0x000e220000000800 */
[--C-:B------:R-:W-:Y:S01]  /*0a60*/  @!P6 IMAD.IADD R9, R9, 0x1, -R0.reuse ;  /* 0x000000010909e824 */ /* 0x100fe200078e0a00 */
[----:B------:R-:W-:Y:S01]  /*0a70*/  ISETP.GE.AND P6, PT, R7, RZ, PT ;  /* 0x000000ff0700720c */ /* 0x000fe20003fc6270 */
[----:B------:R-:W-:Y:S01]  /*0a80*/  IMAD.SHL.U32 R6, R12, 0x10, RZ ;  /* 0x000000100c067824 */ /* 0x000fe200078e00ff */
[C---:B------:R-:W-:Y:S01]  /*0a90*/  ISETP.GT.U32.AND P5, PT, R0.reuse, R17, PT ;  /* 0x000000110000720c */ /* 0x040fe20003fa4070 */
[----:B------:R-:W-:Y:S01]  /*0aa0*/  @!P4 IMAD.IADD R11, R11, 0x1, -R0 ;  /* 0x000000010b0bc824 */ /* 0x000fe200078e0a00 */
[----:B------:R-:W-:Y:S01]  /*0ab0*/  ISETP.GT.U32.AND P4, PT, R0, R9, PT ;  /* 0x000000090000720c */ /* 0x000fe20003f84070 */
[----:B------:R-:W-:Y:S01]  /*0ac0*/  IMAD.SHL.U32 R2, R8, 0x8, RZ ;  /* 0x0000000808027824 */ /* 0x000fe200078e00ff */
[--C-:B------:R-:W-:Y:S01]  /*0ad0*/  LOP3.LUT R23, R6, 0x30, R3.reuse, 0x78, !PT ;  /* 0x0000003006177812 */ /* 0x100fe200078e7803 */
[----:B------:R-:W-:Y:S01]  /*0ae0*/  IMAD.SHL.U32 R6, R8, 0x20, RZ ;  /* 0x0000002008067824 */ /* 0x000fe200078e00ff */
[----:B------:R-:W-:-:S02]  /*0af0*/  LOP3.LUT R4, R4, 0x1fe, R3, 0x78, !PT ;  /* 0x000001fe04047812 */ /* 0x000fc400078e7803 */
[--C-:B------:R-:W-:Y:S01]  /*0b00*/  @!P3 IMAD.IADD R13, R13, 0x1, -R0.reuse ;  /* 0x000000010d0db824 */ /* 0x100fe200078e0a00 */
[----:B------:R-:W-:Y:S02]  /*0b10*/  ISETP.GT.U32.AND P3, PT, R0, R11, PT ;  /* 0x0000000b0000720c */ /* 0x000fe40003f64070 */
[----:B------:R-:W-:Y:S01]  /*0b20*/  @!P6 IMAD.MOV R19, RZ, RZ, -R19 ;  /* 0x000000ffff13e224 */ /* 0x000fe200078e0a13 */
[----:B------:R-:W-:Y:S01]  /*0b30*/  LOP3.LUT R3, R2, 0x30, RZ, 0xc0, !PT ;  /* 0x0000003002037812 */ /* 0x000fe200078ec0ff */
[--C-:B------:R-:W-:Y:S01]  /*0b40*/  @!P5 IMAD.IADD R17, R17, 0x1, -R0.reuse ;  /* 0x000000011111d824 */ /* 0x100fe200078e0a00 */
[----:B------:R-:W-:Y:S01]  /*0b50*/  ISETP.GT.U32.AND P5, PT, R0, R13, PT ;  /* 0x0000000d0000720c */ /* 0x000fe20003fa4070 */
[--C-:B------:R-:W-:Y:S01]  /*0b60*/  @!P4 IMAD.IADD R9, R9, 0x1, -R0.reuse ;  /* 0x000000010909c824 */ /* 0x100fe200078e0a00 */
[----:B------:R-:W-:Y:S01]  /*0b70*/  ISETP.NE.AND P4, PT, R14, RZ, PT ;  /* 0x000000ff0e00720c */ /* 0x000fe20003f85270 */
[----:B------:R-:W-:Y:S01]  /*0b80*/  IMAD R3, R12, 0x40, R3 ;  /* 0x000000400c037824 */ /* 0x000fe200078e0203 */
[----:B------:R-:W-:Y:S01]  /*0b90*/  ISETP.GT.U32.AND P6, PT, R0, R17, PT ;  /* 0x000000110000720c */ /* 0x000fe20003fc4070 */
[----:B------:R-:W-:Y:S01]  /*0ba0*/  @!P0 IMAD.MOV R9, RZ, RZ, -R9 ;  /* 0x000000ffff098224 */ /* 0x000fe200078e0a09 */
[C---:B------:R-:W-:Y:S01]  /*0bb0*/  LOP3.LUT R21, R6.reuse, 0x400, RZ, 0xc0, !PT ;  /* 0x0000040006157812 */ /* 0x040fe200078ec0ff */
[----:B0-----:R-:W-:Y:S01]  /*0bc0*/  IMAD R51, R41, R16, RZ ;  /* 0x0000001029337224 */ /* 0x001fe200078e02ff */
[----:B------:R-:W-:Y:S01]  /*0bd0*/  LOP3.LUT R2, R6, 0x200, RZ, 0xc0, !PT ;  /* 0x0000020006027812 */ /* 0x000fe200078ec0ff */
[--C-:B------:R-:W-:Y:S01]  /*0be0*/  @!P3 IMAD.IADD R11, R11, 0x1, -R0.reuse ;  /* 0x000000010b0bb824 */ /* 0x100fe200078e0a00 */
[----:B------:R-:W-:Y:S01]  /*0bf0*/  ISETP.GE.AND P3, PT, R20, RZ, PT ;  /* 0x000000ff1400720c */ /* 0x000fe20003f66270 */
[----:B------:R-:W-:Y:S01]  /*0c00*/  IMAD R12, R12, 0x80, R21 ;  /* 0x000000800c0c7824 */ /* 0x000fe200078e0215 */
[----:B------:R-:W-:Y:S01]  /*0c10*/  LOP3.LUT R21, R3, R10, RZ, 0x3c, !PT ;  /* 0x0000000a03157212 */ /* 0x000fe200078e3cff */
[--C-:B------:R-:W-:Y:S01]  /*0c20*/  @!P5 IMAD.IADD R13, R13, 0x1, -R0.reuse ;  /* 0x000000010d0dd824 */ /* 0x100fe200078e0a00 */
[----:B------:R-:W-:Y:S01]  /*0c30*/  LEA R50, P5, R51, UR8, 0x1 ;  /* 0x0000000833327c11 */ /* 0x000fe2000f8a08ff */
[----:B------:R-:W0:Y:S01]  /*0c40*/  LDCU UR8, c[0x0][0x3b0] ;  /* 0x00007600ff0877ac */ /* 0x000e220008000800 */
[----:B------:R-:W-:Y:S01]  /*0c50*/  @!P4 LOP3.LUT R19, RZ, R14, RZ, 0x33, !PT ;  /* 0x0000000eff13c212 */ /* 0x000fe200078e33ff */
[----:B------:R-:W-:Y:S01]  /*0c60*/  @!P6 IMAD.IADD R17, R17, 0x1, -R0 ;  /* 0x000000011111e824 */ /* 0x000fe200078e0a00 */
[----:B------:R-:W-:Y:S01]  /*0c70*/  ISETP.NE.AND P4, PT, R15, RZ, PT ;  /* 0x000000ff0f00720c */ /* 0x000fe20003f85270 */
[----:B------:R-:W-:Y:S01]  /*0c80*/  @!P1 IMAD.MOV R11, RZ, RZ, -R11 ;  /* 0x000000ffff0b9224 */ /* 0x000fe200078e0a0b */
[----:B------:R-:W-:Y:S01]  /*0c90*/  LOP3.LUT R0, RZ, R15, RZ, 0x33, !PT ;  /* 0x0000000fff007212 */ /* 0x000fe200078e33ff */
[----:B------:R-:W-:Y:S01]  /*0ca0*/  @!P2 IMAD.MOV R17, RZ, RZ, -R17 ;  /* 0x000000ffff11a224 */ /* 0x000fe200078e0a11 */
[----:B------:R-:W-:Y:S01]  /*0cb0*/  LOP3.LUT R10, R46, 0x8, RZ, 0xfc, !PT ;  /* 0x000000082e0a7812 */ /* 0x000fe200078efcff */
[----:B------:R-:W-:Y:S01]  /*0cc0*/  @!P3 IMAD.MOV R13, RZ, RZ, -R13 ;  /* 0x000000ffff0db224 */ /* 0x000fe200078e0a0d */
[----:B------:R-:W-:Y:S01]  /*0cd0*/  SEL R34, R0, R9, !P4 ;  /* 0x0000000900227207 */ /* 0x000fe20006000000 */
[----:B---3--:R-:W-:Y:S01]  /*0ce0*/  IMAD R19, R19, UR10, RZ ;  /* 0x0000000a13137c24 */ /* 0x008fe2000f8e02ff */
[----:B------:R-:W-:Y:S01]  /*0cf0*/  LOP3.LUT R9, R46, 0x10, RZ, 0xfc, !PT ;  /* 0x000000102e097812 */ /* 0x000fe200078efcff */
[----:B------:R-:W-:Y:S01]  /*0d00*/  IMAD.IADD R3, R12, 0x1, R23 ;  /* 0x000000010c037824 */ /* 0x000fe200078e0217 */
[----:B------:R-:W-:Y:S01]  /*0d10*/  SEL R35, R0, R11, !P4 ;  /* 0x0000000b00237207 */ /* 0x000fe20006000000 */
[----:B------:R-:W-:Y:S01]  /*0d20*/  IMAD R10, R10, R31, RZ ;  /* 0x0000001f0a0a7224 */ /* 0x000fe200078e02ff */
[C---:B------:R-:W-:Y:S01]  /*0d30*/  SEL R36, R0.reuse, R13, !P4 ;  /* 0x0000000d00247207 */ /* 0x040fe20006000000 */
[----:B------:R-:W-:Y:S01]  /*0d40*/  IMAD R9, R9, R31, RZ ;  /* 0x0000001f09097224 */ /* 0x000fe200078e02ff */
[----:B------:R-:W-:Y:S01]  /*0d50*/  SEL R37, R0, R17, !P4 ;  /* 0x0000001100257207 */ /* 0x000fe20006000000 */
[----:B------:R-:W-:Y:S01]  /*0d60*/  IMAD.SHL.U32 R11, R31, 0x40, RZ ;  /* 0x000000401f0b7824 */ /* 0x000fe200078e00ff */
[----:B----4-:R-:W-:-:S02]  /*0d70*/  LEA R48, P0, R19, UR12, 0x1 ;  /* 0x0000000c13307c11 */ /* 0x010fc4000f8008ff */
[----:B------:R-:W-:Y:S02]  /*0d80*/  CS2R R12, SRZ ;  /* 0x00000000000c7805 */ /* 0x000fe4000001ff00 */
[----:B------:R-:W-:Y:S02]  /*0d90*/  IADD3 R2, PT, PT, R21, UR4, R2 ;  /* 0x0000000415027c10 */ /* 0x000fe4000fffe002 */
[----:B------:R-:W-:Y:S02]  /*0da0*/  CS2R R14, SRZ ;  /* 0x00000000000e7805 */ /* 0x000fe4000001ff00 */
[----:B------:R-:W-:Y:S01]  /*0db0*/  LEA.HI.X.SX32 R49, R19, UR13, 0x1, P0 ;  /* 0x0000000d13317c11 */ /* 0x000fe200080f0eff */
[----:B------:R-:W-:Y:S01]  /*0dc0*/  IMAD.SHL.U32 R0, R16, 0x40, RZ ;  /* 0x0000004010007824 */ /* 0x000fe200078e00ff */
[----:B------:R-:W-:Y:S01]  /*0dd0*/  LEA.HI.X.SX32 R51, R51, UR9, 0x1, P5 ;  /* 0x0000000933337c11 */ /* 0x000fe2000a8f0eff */
[----:B------:R-:W-:Y:S01]  /*0de0*/  IMAD R31, R45, R31, RZ ;  /* 0x0000001f2d1f7224 */ /* 0x000fe200078e02ff */
[----:B------:R-:W-:Y:S01]  /*0df0*/  LOP3.LUT R32, R4, 0x40, RZ, 0x3c, !PT ;  /* 0x0000004004207812 */ /* 0x000fe200078e3cff */
[----:B0-----:R-:W-:Y:S01]  /*0e00*/  IMAD R34, R34, UR8, RZ ;  /* 0x0000000822227c24 */ /* 0x001fe2000f8e02ff */
[----:B------:R-:W-:Y:S01]  /*0e10*/  LOP3.LUT R33, R3, 0x40, RZ, 0x3c, !PT ;  /* 0x0000004003217812 */ /* 0x000fe200078e3cff */
[----:B------:R-:W-:-:S02]  /*0e20*/  IMAD R35, R35, UR8, RZ ;  /* 0x0000000823237c24 */ /* 0x000fc4000f8e02ff */
[----:B------:R-:W-:Y:S02]  /*0e30*/  IMAD R36, R36, UR8, RZ ;  /* 0x0000000824247c24 */ /* 0x000fe4000f8e02ff */
[----:B------:R-:W-:-:S07]  /*0e40*/  IMAD R37, R37, UR8, RZ ;  /* 0x0000000825257c24 */ /* 0x000fce000f8e02ff */
.L_x_1:
[----:B------:R-:W-:Y:S01]  /*0e50*/  LOP3.LUT R16, R46, 0x8, RZ, 0xfc, !PT ;  /* 0x000000082e107812 */ /* 0x000fe200078efcff */
[--C-:B------:R-:W-:Y:S01]  /*0e60*/  IMAD.WIDE R18, R28, 0x2, R48.reuse ;  /* 0x000000021c127825 */ /* 0x100fe200078e0230 */
[----:B------:R-:W-:Y:S02]  /*0e70*/  ISETP.GE.AND P0, PT, R46, UR5, PT ;  /* 0x000000052e007c0c */ /* 0x000fe4000bf06270 */
[----:B------:R-:W-:Y:S01]  /*0e80*/  ISETP.GE.AND P1, PT, R16, UR5, PT ;  /* 0x0000000510007c0c */ /* 0x000fe2000bf26270 */
[----:B------:R-:W-:Y:S01]  /*0e90*/  IMAD.WIDE R20, R10, 0x2, R48 ;  /* 0x000000020a147825 */ /* 0x000fe200078e0230 */
[----:B------:R-:W-:Y:S02]  /*0ea0*/  PRMT R57, RZ, 0x7610, R57 ;  /* 0x00007610ff397816 */ /* 0x000fe40000000039 */
[----:B------:R-:W-:Y:S02]  /*0eb0*/  PRMT R47, RZ, 0x7610, R47 ;  /* 0x00007610ff2f7816 */ /* 0x000fe4000000002f */
[----:B------:R-:W-:-:S02]  /*0ec0*/  LOP3.LUT R17, R46, 0x10, RZ, 0xfc, !PT ;  /* 0x000000102e117812 */ /* 0x000fc400078efcff */
[----:B------:R-:W-:-:S03]  /*0ed0*/  LEA.HI R16, R8, 0x18, RZ, 0x1b ;  /* 0x0000001808107811 */ /* 0x000fc600078fd8ff */
[----:B------:R0:W2:Y:S01]  /*0ee0*/  @!P0 LDG.E.U16 R57, desc[UR6][R18.64] ;  /* 0x0000000612398981 */ /* 0x0000a2000c1e1500 */
[----:B------:R-:W-:-:S03]  /*0ef0*/  ISETP.GE.AND P0, PT, R17, UR5, PT ;  /* 0x0000000511007c0c */ /* 0x000fc6000bf06270 */
[----:B------:R1:W3:Y:S01]  /*0f00*/  @!P1 LDG.E.U16 R47, desc[UR6][R20.64] ;  /* 0x00000006142f9981 */ /* 0x0002e2000c1e1500 */
[----:B------:R-:W-:Y:S01]  /*0f10*/  ISETP.GE.AND P1, PT, R16, UR5, PT ;  /* 0x0000000510007c0c */ /* 0x000fe2000bf26270 */
[----:B------:R-:W-:Y:S01]  /*0f20*/  IMAD.WIDE R16, R9, 0x2, R48 ;  /* 0x0000000209107825 */ /* 0x000fe200078e0230 */
[----:B------:R-:W-:Y:S02]  /*0f30*/  PRMT R53, RZ, 0x7610, R53 ;  /* 0x00007610ff357816 */ /* 0x000fe40000000035 */
[----:B------:R-:W-:Y:S01]  /*0f40*/  PRMT R55, RZ, 0x7610, R55 ;  /* 0x00007610ff377816 */ /* 0x000fe20000000037 */
[----:B0-----:R-:W-:Y:S01]  /*0f50*/  IMAD.WIDE R18, R38, 0x2, R48 ;  /* 0x0000000226127825 */ /* 0x001fe200078e0230 */
[----:B------:R-:W-:Y:S02]  /*0f60*/  ISETP.GE.AND P2, PT, R45, UR5, PT ;  /* 0x000000052d007c0c */ /* 0x000fe4000bf46270 */
[----:B------:R-:W-:Y:S01]  /*0f70*/  ISETP.GE.AND P3, PT, R44, UR5, PT ;  /* 0x000000052c007c0c */ /* 0x000fe2000bf66270 */
[----:B------:R0:W4:Y:S01]  /*0f80*/  @!P0 LDG.E.U16 R53, desc[UR6][R16.64] ;  /* 0x0000000610358981 */ /* 0x000122000c1e1500 */
[----:B------:R-:W-:-:S03]  /*0f90*/  ISETP.GE.AND P0, PT, R43, UR5, PT ;  /* 0x000000052b007c0c */ /* 0x000fc6000bf06270 */
[----:B------:R-:W5:Y:S01]  /*0fa0*/  @!P1 LDG.E.U16 R55, desc[UR6][R18.64] ;  /* 0x0000000612379981 */ /* 0x000f62000c1e1500 */
[----:B------:R-:W-:Y:S01]  /*0fb0*/  ISETP.GE.AND P1, PT, R42, UR5, PT ;  /* 0x000000052a007c0c */ /* 0x000fe2000bf26270 */
[----:B-1----:R-:W-:Y:S01]  /*0fc0*/  IMAD.WIDE R20, R31, 0x2, R48 ;  /* 0x000000021f147825 */ /* 0x002fe200078e0230 */
[----:B------:R-:W-:Y:S02]  /*0fd0*/  PRMT R59, RZ, 0x7610, R59 ;  /* 0x00007610ff3b7816 */ /* 0x000fe4000000003b */
[----:B------:R-:W-:Y:S01]  /*0fe0*/  PRMT R61, RZ, 0x7610, R61 ;  /* 0x00007610ff3d7816 */ /* 0x000fe2000000003d */
[----:B------:R-:W-:Y:S01]  /*0ff0*/  IMAD.WIDE R22, R30, 0x2, R48 ;  /* 0x000000021e167825 */ /* 0x000fe200078e0230 */
[----:B------:R-:W-:Y:S02]  /*1000*/  PRMT R52, RZ, 0x7610, R52 ;  /* 0x00007610ff347816 */ /* 0x000fe40000000034 */
[----:B------:R-:W-:Y:S01]  /*1010*/  PRMT R54, RZ, 0x7610, R54 ;  /* 0x00007610ff367816 */ /* 0x000fe20000000036 */
[--C-:B------:R-:W-:Y:S01]  /*1020*/  IMAD.WIDE R24, R29, 0x2, R48.reuse ;  /* 0x000000021d187825 */ /* 0x100fe200078e0230 */
[----:B------:R1:W5:Y:S03]  /*1030*/  @!P2 LDG.E.U16 R59, desc[UR6][R20.64] ;  /* 0x00000006143ba981 */ /* 0x000366000c1e1500 */
[----:B------:R-:W-:Y:S01]  /*1040*/  IMAD.WIDE R26, R39, 0x2, R48 ;  /* 0x00000002271a7825 */ /* 0x000fe200078e0230 */
[----:B------:R-:W5:Y:S04]  /*1050*/  @!P3 LDG.E.U16 R61, desc[UR6][R22.64] ;  /* 0x00000006163db981 */ /* 0x000f68000c1e1500 */
[----:B------:R1:W5:Y:S01]  /*1060*/  @!P0 LDG.E.U16 R52, desc[UR6][R24.64] ;  /* 0x0000000618348981 */ /* 0x000362000c1e1500 */
[----:B------:R-:W-:-:S03]  /*1070*/  ISETP.GE.AND P0, PT, R41, UR5, PT ;  /* 0x0000000529007c0c */ /* 0x000fc6000bf06270 */
[----:B------:R-:W5:Y:S01]  /*1080*/  @!P1 LDG.E.U16 R54, desc[UR6][R26.64] ;  /* 0x000000061a369981 */ /* 0x000f62000c1e1500 */
[----:B------:R-:W-:Y:S01]  /*1090*/  PRMT R56, RZ, 0x7610, R56 ;  /* 0x00007610ff387816 */ /* 0x000fe20000000038 */
[----:B0-----:R-:W-:Y:S01]  /*10a0*/  IMAD.WIDE R16, R37, 0x2, R50 ;  /* 0x0000000225107825 */ /* 0x001fe200078e0232 */
[----:B------:R-:W-:Y:S01]  /*10b0*/  BAR.SYNC.DEFER_BLOCKING 0x0 ;  /* 0x0000000000007b1d */ /* 0x000fe20000010000 */
[----:B------:R-:W-:Y:S02]  /*10c0*/  PRMT R60, RZ, 0x7610, R60 ;  /* 0x00007610ff3c7816 */ /* 0x000fe4000000003c */
[----:B-1----:R-:W-:Y:S01]  /*10d0*/  IMAD.WIDE R20, R35, 0x2, R50 ;  /* 0x0000000223147825 */ /* 0x002fe200078e0232 */
[----:B------:R-:W-:Y:S02]  /*10e0*/  PRMT R58, RZ, 0x7610, R58 ;  /* 0x00007610ff3a7816 */ /* 0x000fe4000000003a */
[----:B------:R-:W-:Y:S01]  /*10f0*/  PRMT R25, RZ, 0x7610, R25 ;  /* 0x00007610ff197816 */ /* 0x000fe20000000019 */
[----:B------:R-:W-:-:S04]  /*1100*/  IMAD.WIDE R18, R36, 0x2, R50 ;  /* 0x0000000224127825 */ /* 0x000fc800078e0232 */
[----:B------:R-:W-:Y:S01]  /*1110*/  IMAD.WIDE R22, R34, 0x2, R50 ;  /* 0x0000000222167825 */ /* 0x000fe200078e0232 */
[----:B------:R-:W5:Y:S04]  /*1120*/  @!P0 LDG.E.U16 R56, desc[UR6][R16.64] ;  /* 0x0000000610388981 */ /* 0x000f68000c1e1500 */
[----:B------:R-:W5:Y:S04]  /*1130*/  @!P0 LDG.E.U16 R60, desc[UR6][R20.64] ;  /* 0x00000006143c8981 */ /* 0x000f68000c1e1500 */
[----:B------:R-:W5:Y:S04]  /*1140*/  @!P0 LDG.E.U16 R58, desc[UR6][R18.64] ;  /* 0x00000006123a8981 */ /* 0x000f68000c1e1500 */
[----:B------:R-:W5:Y:S01]  /*1150*/  @!P0 LDG.E.U16 R25, desc[UR6][R22.64] ;  /* 0x0000000616198981 */ /* 0x000f62000c1e1500 */
[----:B------:R-:W-:-:S05]  /*1160*/  VIADD R40, R40, 0xffffffff ;  /* 0xffffffff28287836 */ /* 0x000fca0000000000 */
[----:B------:R-:W-:Y:S01]  /*1170*/  ISETP.NE.U32.AND P0, PT, R40, RZ, PT ;  /* 0x000000ff2800720c */ /* 0x000fe20003f05070 */
[----:B------:R-:W-:Y:S01]  /*1180*/  UIADD3 UR5, UPT, UPT, UR5, -0x40, URZ ;  /* 0xffffffc005057890 */ /* 0x000fe2000fffe0ff */
[----:B------:R-:W-:-:S04]  /*1190*/  IMAD.WIDE R50, R0, 0x2, R50 ;  /* 0x0000000200327825 */ /* 0x000fc800078e0232 */
[----:B------:R-:W-:Y:S01]  /*11a0*/  IMAD.WIDE R48, R11, 0x2, R48 ;  /* 0x000000020b307825 */ /* 0x000fe200078e0230 */
[----:B--2---:R-:W-:Y:S04]  /*11b0*/  STS.U16 [R4+UR4], R57 ;  /* 0x0000003904007988 */ /* 0x004fe80008000404 */
[----:B---3--:R-:W-:Y:S04]  /*11c0*/  STS.U16 [R4+UR4+0x200], R47 ;  /* 0x0002002f04007988 */ /* 0x008fe80008000404 */
[----:B----4-:R-:W-:Y:S04]  /*11d0*/  STS.U16 [R4+UR4+0x400], R53 ;  /* 0x0004003504007988 */ /* 0x010fe80008000404 */
[----:B-----5:R-:W-:Y:S04]  /*11e0*/  STS.U16 [R4+UR4+0x600], R55 ;  /* 0x0006003704007988 */ /* 0x020fe80008000404 */
[----:B------:R-:W-:Y:S04]  /*11f0*/  STS.U16 [R4+UR4+0x800], R59 ;  /* 0x0008003b04007988 */ /* 0x000fe80008000404 */
[----:B------:R-:W-:Y:S04]  /*1200*/  STS.U16 [R4+UR4+0xa00], R61 ;  /* 0x000a003d04007988 */ /* 0x000fe80008000404 */
[----:B------:R-:W-:Y:S04]  /*1210*/  STS.U16 [R4+UR4+0xc00], R52 ;  /* 0x000c003404007988 */ /* 0x000fe80008000404 */
[----:B------:R-:W-:Y:S04]  /*1220*/  STS.U16 [R4+UR4+0xe00], R54 ;  /* 0x000e003604007988 */ /* 0x000fe80008000404 */
[----:B------:R-:W-:Y:S04]  /*1230*/  STS.U16 [R4+UR4+0x1000], R56 ;  /* 0x0010003804007988 */ /* 0x000fe80008000404 */
[----:B------:R-:W-:Y:S04]  /*1240*/  STS.U16 [R4+UR4+0x1400], R60 ;  /* 0x0014003c04007988 */ /* 0x000fe80008000404 */
[----:B------:R-:W-:Y:S04]  /*1250*/  STS.U16 [R32+UR4+0x1200], R58 ;  /* 0x0012003a20007988 */ /* 0x000fe80008000404 */
[----:B------:R-:W-:Y:S01]  /*1260*/  STS.U16 [R32+UR4+0x1600], R25 ;  /* 0x0016001920007988 */ /* 0x000fe20008000404 */
[----:B------:R-:W-:Y:S06]  /*1270*/  BAR.SYNC.DEFER_BLOCKING 0x0 ;  /* 0x0000000000007b1d */ /* 0x000fec0000010000 */
[----:B------:R-:W-:Y:S04]  /*1280*/  LDSM.16.MT88.4 R16, [R2] ;  /* 0x000000000210783b */ /* 0x000fe80000004200 */
[----:B------:R-:W0:Y:S04]  /*1290*/  LDSM.16.M88.4 R20, [R3+UR4+0x1000] ;  /* 0x001000040314783b */ /* 0x000e280008000200 */
[----:B------:R-:W1:Y:S01]  /*12a0*/  LDSM.16.MT88.4 R24, [R2+0x400] ;  /* 0x000400000218783b */ /* 0x000e620000004200 */
[----:B0-----:R-:W-:Y:S03]  /*12b0*/  HMMA.16816.F32.BF16 R16, R16, R20, R12 ;  /* 0x000000141010723c */ /* 0x001fe6000004180c */
[----:B------:R-:W-:-:S15]  /*12c0*/  LDSM.16.MT88.4 R12, [R2+0x800] ;  /* 0x00080000020c783b */ /* 0x000fde0000004200 */
[----:B------:R-:W-:Y:S02]  /*12d0*/  NOP ;  /* 0x0000000000007918 */ /* 0x000fe40000000000 */
[----:B-1----:R-:W-:Y:S01]  /*12e0*/  HMMA.16816.F32.BF16 R24, R24, R22, R16 ;  /* 0x000000161818723c */ /* 0x002fe20000041810 */
[----:B------:R-:W0:Y:S04]  /*12f0*/  LDSM.16.M88.4 R16, [R33+UR4+0x1000] ;  /* 0x001000042110783b */ /* 0x000e280008000200 */
[----:B------:R-:W1:-:S15]  /*1300*/  LDSM.16.MT88.4 R20, [R2+0xc00] ;  /* 0x000c00000214783b */ /* 0x000e5e0000004200 */
[----:B0-----:R-:W-:-:S15]  /*1310*/  HMMA.16816.F32.BF16 R12, R12, R16, R24 ;  /* 0x000000100c0c723c */ /* 0x001fde0000041818 */
[----:B------:R-:W-:-:S05]  /*1320*/  NOP ;  /* 0x0000000000007918 */ /* 0x000fca0000000000 */
[----:B-1----:R-:W-:Y:S01]  /*1330*/  HMMA.16816.F32.BF16 R12, R20, R18, R12 ;  /* 0x00000012140c723c */ /* 0x002fe2000004180c */
[----:B------:R-:W-:-:S04]  /*1340*/  NOP ;  /* 0x0000000000007918 */ /* 0x000fc80000000000 */
[----:B------:R-:W-:-:S15]  /*1350*/  @P0 BRA `(.L_x_1) ;  /* 0xfffffff800bc0947 */ /* 0x000fde000383ffff */
[----:B------:R-:W-:Y:S02]  /*1360*/  F2FP.BF16.F32.PACK_AB R12, R13, R12 ;  /* 0x0000000c0d0c723e */ /* 0x000fe400000010ff */
[----:B------:R-:W-:-:S07]  /*1370*/  F2FP.BF16.F32.PACK_AB R0, R15, R14 ;  /* 0x0000000e0f00723e */ /* 0x000fce00000010ff */
.L_x_0:
[----:B------:R-:W0:Y:S01]  /*1380*/  S2R R4, SR_TID.X ;  /* 0x0000000000047919 */ /* 0x000e220000002100 */
[--C-:B------:R-:W-:Y:S01]  /*1390*/  SHF.R.S32.HI R2, RZ, 0x6, R8.reuse ;  /* 0x00000006ff027819 */ /* 0x100fe20000011408 */
[----:B------:R-:W1:Y:S01]  /*13a0*/  LDCU UR4, c[0x0][0x3b4] ;  /* 0x00007680ff0477ac */ /* 0x000e620008000800 */
[----:B------:R-:W-:Y:S01]  /*13b0*/  LOP3.LUT R3, R6, 0x60, RZ, 0xc0, !PT ;  /* 0x0000006006037812 */ /* 0x000fe200078ec0ff */
[----:B------:R-:W2:Y:S01]  /*13c0*/  S2R R11, SR_CgaCtaId ;  /* 0x00000000000b7919 */ /* 0x000ea20000008800 */
[----:B------:R-:W-:Y:S01]  /*13d0*/  SGXT R2, R2, 0x1 ;  /* 0x000000010202781a */ /* 0x000fe20000000200 */
[----:B------:R-:W3:Y:S01]  /*13e0*/  LDCU.128 UR8, c[0x0][0x390] ;  /* 0x00007200ff0877ac */ /* 0x000ee20008000c00 */
[----:B------:R-:W-:Y:S02]  /*13f0*/  LOP3.LUT R3, R3, 0x1c, R8, 0xf8, !PT ;  /* 0x0000001c03037812 */ /* 0x000fe400078ef808 */
[----:B------:R-:W-:Y:S01]  /*1400*/  LOP3.LUT R8, R8, 0x20, RZ, 0xc0, !PT ;  /* 0x0000002008087812 */ /* 0x000fe200078ec0ff */
[----:B------:R-:W4:Y:S01]  /*1410*/  LDCU UR5, c[0x0][0x3b8] ;  /* 0x00007700ff0577ac */ /* 0x000f220008000800 */
[----:B------:R-:W-:-:S02]  /*1420*/  LOP3.LUT R3, R3, 0x240, R2, 0x78, !PT ;  /* 0x0000024003037812 */ /* 0x000fc400078e7802 */
[----:B------:R-:W-:Y:S02]  /*1430*/  LOP3.LUT R6, R6, 0x300, RZ, 0xc0, !PT ;  /* 0x0000030006067812 */ /* 0x000fe400078ec0ff */
[----:B------:R-:W-:Y:S01]  /*1440*/  MOV R2, 0x400 ;  /* 0x0000040000027802 */ /* 0x000fe20000000f00 */
[----:B------:R-:W-:Y:S01]  /*1450*/  IMAD R3, R8, 0x4, R3 ;  /* 0x0000000408037824 */ /* 0x000fe200078e0203 */
[----:B------:R-:W-:Y:S01]  /*1460*/  BAR.SYNC.DEFER_BLOCKING 0x0 ;  /* 0x0000000000007b1d */ /* 0x000fe20000010000 */
[----:B---3--:R-:W-:Y:S02]  /*1470*/  ISETP.GE.AND P0, PT, R7, UR10, PT ;  /* 0x0000000a07007c0c */ /* 0x008fe4000bf06270 */
[C---:B0-----:R-:W-:Y:S02]  /*1480*/  LOP3.LUT R9, R4.reuse, 0x1f, RZ, 0xc0, !PT ;  /* 0x0000001f04097812 */ /* 0x041fe400078ec0ff */
[----:B------:R-:W-:Y:S02]  /*1490*/  LOP3.LUT R4, R4, 0xc0, RZ, 0xc0, !PT ;  /* 0x000000c004047812 */ /* 0x000fe400078ec0ff */
[----:B--2---:R-:W-:Y:S01]  /*14a0*/  LEA R11, R11, R2, 0x18 ;  /* 0x000000020b0b7211 */ /* 0x004fe200078ec0ff */
[----:B------:R-:W-:Y:S01]  /*14b0*/  IMAD R9, R9, 0x4, R6 ;  /* 0x0000000409097824 */ /* 0x000fe200078e0206 */
[----:B------:R-:W-:-:S02]  /*14c0*/  SHF.R.U32.HI R4, RZ, 0x1, R4 ;  /* 0x00000001ff047819 */ /* 0x000fc40000011604 */
[----:B------:R-:W-:Y:S02]  /*14d0*/  LOP3.LUT R2, R3, 0x20, RZ, 0x3c, !PT ;  /* 0x0000002003027812 */ /* 0x000fe400078e3cff */
[----:B------:R-:W-:Y:S01]  /*14e0*/  LOP3.LUT R4, R9, R4, RZ, 0x3c, !PT ;  /* 0x0000000409047212 */ /* 0x000fe200078e3cff */
[C---:B------:R-:W-:Y:S01]  /*14f0*/  IMAD.IADD R9, R11.reuse, 0x1, R3 ;  /* 0x000000010b097824 */ /* 0x040fe200078e0203 */
[----:B------:R-:W-:Y:S01]  /*1500*/  LEA.HI R13, R8, R11, RZ, 0x1c ;  /* 0x0000000b080d7211 */ /* 0x000fe200078fe0ff */
[----:B------:R-:W-:Y:S01]  /*1510*/  IMAD.IADD R11, R11, 0x1, R2 ;  /* 0x000000010b0b7824 */ /* 0x000fe200078e0202 */
[----:B------:R-:W-:Y:S01]  /*1520*/  LOP3.LUT R2, R5, R46, RZ, 0xfc, !PT ;  /* 0x0000002e05027212 */ /* 0x000fe200078efcff */
[----:B-1----:R-:W-:Y:S01]  /*1530*/  IMAD R3, R7, UR4, RZ ;  /* 0x0000000407037c24 */ /* 0x002fe2000f8e02ff */
[----:B------:R-:W-:Y:S01]  /*1540*/  STS [R9], R12 ;  /* 0x0000000c09007388 */ /* 0x000fe20000000800 */
[----:B------:R-:W-:Y:S01]  /*1550*/  IMAD.IADD R13, R4, 0x1, R13 ;  /* 0x00000001040d7824 */ /* 0x000fe200078e020d */
[----:B------:R-:W-:Y:S01]  /*1560*/  LOP3.LUT R5, R5, 0x8, R46, 0xfe, !PT ;  /* 0x0000000805057812 */ /* 0x000fe200078efe2e */
[----:B----4-:R-:W-:Y:S01]  /*1570*/  IMAD R4, R2, UR5, RZ ;  /* 0x0000000502047c24 */ /* 0x010fe2000f8e02ff */
[----:B------:R0:W-:Y:S01]  /*1580*/  STS [R11+0x100], R0 ;  /* 0x000100000b007388 */ /* 0x0001e20000000800 */
[----:B------:R-:W-:Y:S01]  /*1590*/  BAR.SYNC.DEFER_BLOCKING 0x0 ;  /* 0x0000000000007b1d */ /* 0x000fe20000010000 */
[----:B------:R-:W-:-:S02]  /*15a0*/  LEA R6, P2, R3, UR8, 0x1 ;  /* 0x0000000803067c11 */ /* 0x000fc4000f8408ff */
[----:B------:R-:W-:Y:S02]  /*15b0*/  ISETP.LT.AND P1, PT, R2, UR11, !P0 ;  /* 0x0000000b02007c0c */ /* 0x000fe4000c721270 */
[C---:B------:R-:W-:Y:S01]  /*15c0*/  ISETP.LT.AND P0, PT, R5.reuse, UR11, !P0 ;  /* 0x0000000b05007c0c */ /* 0x040fe2000c701270 */
[----:B------:R-:W-:Y:S01]  /*15d0*/  IMAD R5, R5, UR5, RZ ;  /* 0x0000000505057c24 */ /* 0x000fe2000f8e02ff */
[----:B0-----:R-:W-:Y:S02]  /*15e0*/  LEA.HI.X.SX32 R0, R3, UR9, 0x1, P2 ;  /* 0x0000000903007c11 */ /* 0x001fe400090f0eff */
[----:B------:R-:W-:-:S04]  /*15f0*/  LEA R2, P2, R4, R6, 0x1 ;  /* 0x0000000604027211 */ /* 0x000fc800078408ff */
[----:B------:R-:W-:Y:S01]  /*1600*/  LEA.HI.X.SX32 R3, R4, R0, 0x1, P2 ;  /* 0x0000000004037211 */ /* 0x000fe200010f0eff */
[----:B------:R-:W0:Y:S04]  /*1610*/  LDS.U16 R15, [R13] ;  /* 0x000000000d0f7984 */ /* 0x000e280000000400 */
[----:B0-----:R0:W-:Y:S01]  /*1620*/  @P1 STG.E.U16 desc[UR6][R2.64], R15 ;  /* 0x0000000f02001986 */ /* 0x0011e2000c101506 */
[----:B------:R-:W-:Y:S05]  /*1630*/  @!P0 EXIT ;  /* 0x000000000000894d */ /* 0x000fea0003800000 */
[----:B------:R-:W1:Y:S01]  /*1640*/  LDS.U16 R13, [R13+0x80] ;  /* 0x000080000d0d7984 */ /* 0x000e620000000400 */
[----:B0-----:R-:W-:-:S04]  /*1650*/  LEA R2, P0, R5, R6, 0x1 ;  /* 0x0000000605027211 */ /* 0x001fc800078008ff */
[----:B------:R-:W-:-:S05]  /*1660*/  LEA.HI.X.SX32 R3, R5, R0, 0x1, P0 ;  /* 0x0000000005037211 */ /* 0x000fca00000f0eff */
[----:B-1----:R-:W-:Y:S01]  /*1670*/  STG.E.U16 desc[UR6][R2.64], R13 ;  /* 0x0000000d02007986 */ /* 0x002fe2000c101506 */
[----:B------:R-:W-:Y:S05]  /*1680*/  EXIT ;  /* 0x000000000000794d */ /* 0x000fea0003800000 */
.L_x_2:
[----:B------:R-:W-:-:S00]  /*1690*/  BRA `(.L_x_2) ;  /* 0xfffffffc00fc7947 */ /* 0x000fc0000383ffff */
[----:B------:R-:W-:-:S00]  /*16a0*/  NOP ;  /* 0x0000000000007918 */ /* 0x000fc00000000000 */
        /* <DEDUP_REMOVED lines=13> */
.L_x_3:


//--------------------- .nv.shared.matmul_kernel  --------------------------
	.section	.nv.shared.matmul_kernel,"aw",@nobits
	.sectionflags	@""
	.align	16
	.zero		1024


//--------------------- .nv.shared.reserved.0     --------------------------
	.section	.nv.shared.reserved.0,"aw",@nobits
	.weak		__nv_reservedSMEM_offset_0_alias
	.size		__nv_reservedSMEM_offset_0_alias, 0, 64
	.other		__nv_reservedSMEM_offset_0_alias,@"STO_CUDA_RESERVED_SHARED STV_DEFAULT"
__nv_reservedSMEM_offset_0_alias:
	.zero		0
	.zero		64


//--------------------- .nv.constant0.matmul_kernel --------------------------
	.section	.nv.constant0.matmul_kernel,"a",@progbits
	.sectionflags	@""
	.align	4
.nv.constant0.matmul_kernel:
	.zero		976


//--------------------- SYMBOLS --------------------------

	.type		.nv.reservedSmem.offset0,@object
	.size		.nv.reservedSmem.offset0,0x4
	.type		.nv.reservedSmem.cap,@object
	.size		.nv.reservedSmem.cap,0x4
